//
// Generated by NVIDIA NVVM Compiler
//
// Compiler Build ID: CL-36424714
// Cuda compilation tools, release 13.0, V13.0.88
// Based on NVVM 20.0.0
//

.version 9.0
.target sm_100
.address_size 64

	// .globl	_Z10wavekernelPfS_S_ii
.const .align 4 .f32 dxSquaredGPU = 0f43610000;
.const .align 4 .f32 dySquaredGPU = 0f43610000;
.const .align 4 .f32 dtSquaredGPU = 0f3851B716;

.visible .entry _Z10wavekernelPfS_S_ii(
	.param .u64 .ptr .align 1 _Z10wavekernelPfS_S_ii_param_0,
	.param .u64 .ptr .align 1 _Z10wavekernelPfS_S_ii_param_1,
	.param .u64 .ptr .align 1 _Z10wavekernelPfS_S_ii_param_2,
	.param .u32 _Z10wavekernelPfS_S_ii_param_3,
	.param .u32 _Z10wavekernelPfS_S_ii_param_4
)
{
	.reg .pred 	%p<4>;
	.reg .b32 	%r<20>;
	.reg .b32 	%f<22>;
	.reg .b64 	%rd<15>;
	.reg .b64 	%fd<3>;

	ld.param.u64 	%rd1, [_Z10wavekernelPfS_S_ii_param_0];
	ld.param.u64 	%rd2, [_Z10wavekernelPfS_S_ii_param_1];
	ld.param.u64 	%rd3, [_Z10wavekernelPfS_S_ii_param_2];
	ld.param.u32 	%r4, [_Z10wavekernelPfS_S_ii_param_3];
	ld.param.u32 	%r3, [_Z10wavekernelPfS_S_ii_param_4];
	mov.u32 	%r6, %ctaid.x;
	mov.u32 	%r7, %ntid.x;
	mov.u32 	%r8, %tid.x;
	mad.lo.s32 	%r9, %r6, %r7, %r8;
	add.s32 	%r1, %r9, 1;
	mov.u32 	%r10, %ctaid.y;
	mov.u32 	%r11, %ntid.y;
	mov.u32 	%r12, %tid.y;
	mad.lo.s32 	%r13, %r10, %r11, %r12;
	add.s32 	%r2, %r13, 1;
	add.s32 	%r15, %r3, -1;
	setp.ge.s32 	%p1, %r1, %r15;
	add.s32 	%r16, %r4, -1;
	setp.ge.s32 	%p2, %r2, %r16;
	or.pred  	%p3, %p1, %p2;
	@%p3 bra 	$L__BB0_2;
	cvta.to.global.u64 	%rd4, %rd1;
	cvta.to.global.u64 	%rd5, %rd2;
	cvta.to.global.u64 	%rd6, %rd3;
	mad.lo.s32 	%r17, %r3, %r2, %r1;
	mul.wide.s32 	%rd7, %r17, 4;
	add.s64 	%rd8, %rd4, %rd7;
	ld.global.f32 	%f1, [%rd8];
	cvt.f64.f32 	%fd1, %f1;
	add.f64 	%fd2, %fd1, %fd1;
	cvt.rzi.s32.f64 	%r18, %fd2;
	ld.global.f32 	%f2, [%rd8+4];
	cvt.rn.f32.s32 	%f3, %r18;
	sub.f32 	%f4, %f2, %f3;
	ld.global.f32 	%f5, [%rd8+-4];
	add.f32 	%f6, %f5, %f4;
	ld.const.f32 	%f7, [dxSquaredGPU];
	div.rn.f32 	%f8, %f6, %f7;
	mul.wide.s32 	%rd9, %r3, 4;
	add.s64 	%rd10, %rd8, %rd9;
	ld.global.f32 	%f9, [%rd10];
	sub.f32 	%f10, %f9, %f3;
	sub.s32 	%r19, %r17, %r3;
	mul.wide.s32 	%rd11, %r19, 4;
	add.s64 	%rd12, %rd4, %rd11;
	ld.global.f32 	%f11, [%rd12];
	add.f32 	%f12, %f10, %f11;
	ld.const.f32 	%f13, [dySquaredGPU];
	div.rn.f32 	%f14, %f12, %f13;
	add.f32 	%f15, %f8, %f14;
	ld.const.f32 	%f16, [dtSquaredGPU];
	add.s64 	%rd13, %rd5, %rd7;
	ld.global.f32 	%f17, [%rd13];
	mul.f32 	%f18, %f16, %f17;
	add.s64 	%rd14, %rd6, %rd7;
	ld.global.f32 	%f19, [%rd14];
	sub.f32 	%f20, %f3, %f19;
	fma.rn.f32 	%f21, %f15, %f18, %f20;
	st.global.f32 	[%rd14], %f21;
$L__BB0_2:
	ret;

}


// ===== COMPILED SASS (sm_100) =====

	.target	sm_100

	.elftype	@"ET_EXEC"


//--------------------- .note.nv.tkinfo           --------------------------
	.section	.note.nv.tkinfo,"",@"SHT_NOTE"
	.sectionflags	@"SHF_NOTE_NV_TKINFO"
	.tkinfo
        /*0018*/ 	.word	0x00000002
        /*0030*/ 	.string	""
        /*0030*/ 	.string	"ptxas"
        /*0030*/ 	.string	"Cuda compilation tools, release 13.0, V13.0.88"
        /*0030*/ 	.string	"Build cuda_13.0.r13.0/compiler.36424714_0"
        /*0030*/ 	.string	"-arch sm_100 -m 64 "



//--------------------- .note.nv.cuinfo           --------------------------
	.section	.note.nv.cuinfo,"",@"SHT_NOTE"
	.sectionflags	@"SHF_NOTE_NV_CUINFO"
        /*0018*/ 	.short	0x0002
        /*001a*/ 	.short	0x0064
        /*001c*/ 	.short	0x0082
	.zero		2


//--------------------- .nv.info                  --------------------------
	.section	.nv.info,"",@"SHT_CUDA_INFO"
	.align	4


	//----- nvinfo : EIATTR_REGCOUNT
	.align		4
        /*0000*/ 	.byte	0x04, 0x2f
        /*0002*/ 	.short	(.L_4 - .L_3)
	.align		4
.L_3:
        /*0004*/ 	.word	index@(_Z10wavekernelPfS_S_ii)
        /*0008*/ 	.word	0x00000013


	//----- nvinfo : EIATTR_FRAME_SIZE
	.align		4
.L_4:
        /*000c*/ 	.byte	0x04, 0x11
        /*000e*/ 	.short	(.L_6 - .L_5)
	.align		4
.L_5:
        /*0010*/ 	.word	index@($__internal_0_$__cuda_sm3x_div_rn_noftz_f32_slowpath)
        /*0014*/ 	.word	0x00000000


	//----- nvinfo : EIATTR_FRAME_SIZE
	.align		4
.L_6:
        /*0018*/ 	.byte	0x04, 0x11
        /*001a*/ 	.short	(.L_8 - .L_7)
	.align		4
.L_7:
        /*001c*/ 	.word	index@(_Z10wavekernelPfS_S_ii)
        /*0020*/ 	.word	0x00000000


	//----- nvinfo : EIATTR_MIN_STACK_SIZE
	.align		4
.L_8:
        /*0024*/ 	.byte	0x04, 0x12
        /*0026*/ 	.short	(.L_10 - .L_9)
	.align		4
.L_9:
        /*0028*/ 	.word	index@(_Z10wavekernelPfS_S_ii)
        /*002c*/ 	.word	0x00000000
.L_10:


//--------------------- .nv.compat                --------------------------
	.section	.nv.compat,"",@"SHT_CUDA_COMPAT_INFO"
	.align	4
        /*0000*/ 	.byte	0x02, 0x09, 0x00, 0x00, 0x02, 0x02, 0x01, 0x00, 0x02, 0x05, 0x05, 0x00, 0x03, 0x07, 0x01, 0x01
        /*0010*/ 	.byte	0x02, 0x03, 0x00, 0x00, 0x02, 0x06, 0x01, 0x00, 0x04, 0x0b, 0x08, 0x00, 0x01, 0x00, 0x00, 0x00
        /*0020*/ 	.byte	0x00, 0x00, 0x00, 0x00


//--------------------- .nv.info._Z10wavekernelPfS_S_ii --------------------------
	.section	.nv.info._Z10wavekernelPfS_S_ii,"",@"SHT_CUDA_INFO"
	.sectionflags	@""
	.align	4


	//----- nvinfo : EIATTR_CUDA_API_VERSION
	.align		4
        /*0000*/ 	.byte	0x04, 0x37
        /*0002*/ 	.short	(.L_12 - .L_11)
.L_11:
        /*0004*/ 	.word	0x00000082


	//----- nvinfo : EIATTR_KPARAM_INFO
	.align		4
.L_12:
        /*0008*/ 	.byte	0x04, 0x17
        /*000a*/ 	.short	(.L_14 - .L_13)
.L_13:
        /*000c*/ 	.word	0x00000000
        /*0010*/ 	.short	0x0004
        /*0012*/ 	.short	0x001c
        /*0014*/ 	.byte	0x00, 0xf0, 0x11, 0x00


	//----- nvinfo : EIATTR_KPARAM_INFO
	.align		4
.L_14:
        /*0018*/ 	.byte	0x04, 0x17
        /*001a*/ 	.short	(.L_16 - .L_15)
.L_15:
        /*001c*/ 	.word	0x00000000
        /*0020*/ 	.short	0x0003
        /*0022*/ 	.short	0x0018
        /*0024*/ 	.byte	0x00, 0xf0, 0x11, 0x00


	//----- nvinfo : EIATTR_KPARAM_INFO
	.align		4
.L_16:
        /*0028*/ 	.byte	0x04, 0x17
        /*002a*/ 	.short	(.L_18 - .L_17)
.L_17:
        /*002c*/ 	.word	0x00000000
        /*0030*/ 	.short	0x0002
        /*0032*/ 	.short	0x0010
        /*0034*/ 	.byte	0x00, 0xf5, 0x21, 0x00


	//----- nvinfo : EIATTR_KPARAM_INFO
	.align		4
.L_18:
        /*0038*/ 	.byte	0x04, 0x17
        /*003a*/ 	.short	(.L_20 - .L_19)
.L_19:
        /*003c*/ 	.word	0x00000000
        /*0040*/ 	.short	0x0001
        /*0042*/ 	.short	0x0008
        /*0044*/ 	.byte	0x00, 0xf5, 0x21, 0x00


	//----- nvinfo : EIATTR_KPARAM_INFO
	.align		4
.L_20:
        /*0048*/ 	.byte	0x04, 0x17
        /*004a*/ 	.short	(.L_22 - .L_21)
.L_21:
        /*004c*/ 	.word	0x00000000
        /*0050*/ 	.short	0x0000
        /*0052*/ 	.short	0x0000
        /*0054*/ 	.byte	0x00, 0xf5, 0x21, 0x00


	//----- nvinfo : EIATTR_SPARSE_MMA_MASK
	.align		4
.L_22:
        /*0058*/ 	.byte	0x03, 0x50
        /*005a*/ 	.short	0x0000


	//----- nvinfo : EIATTR_MAXREG_COUNT
	.align		4
        /*005c*/ 	.byte	0x03, 0x1b
        /*005e*/ 	.short	0x00ff


	//----- nvinfo : EIATTR_MERCURY_ISA_VERSION
	.align		4
        /*0060*/ 	.byte	0x03, 0x5f
        /*0062*/ 	.short	0x0101


	//----- nvinfo : EIATTR_VRC_CTA_INIT_COUNT
	.align		4
        /*0064*/ 	.byte	0x02, 0x4a
	.zero		1
	.zero		1


	//----- nvinfo : EIATTR_EXIT_INSTR_OFFSETS
	.align		4
        /*0068*/ 	.byte	0x04, 0x1c
        /*006a*/ 	.short	(.L_24 - .L_23)


	//   ....[0]....
.L_23:
        /*006c*/ 	.word	0x00000100


	//   ....[1]....
        /*0070*/ 	.word	0x00000530


	//----- nvinfo : EIATTR_CRS_STACK_SIZE
	.align		4
.L_24:
        /*0074*/ 	.byte	0x04, 0x1e
        /*0076*/ 	.short	(.L_26 - .L_25)
.L_25:
        /*0078*/ 	.word	0x00000000


	//----- nvinfo : EIATTR_CBANK_PARAM_SIZE
	.align		4
.L_26:
        /*007c*/ 	.byte	0x03, 0x19
        /*007e*/ 	.short	0x0020


	//----- nvinfo : EIATTR_PARAM_CBANK
	.align		4
        /*0080*/ 	.byte	0x04, 0x0a
        /*0082*/ 	.short	(.L_28 - .L_27)
	.align		4
.L_27:
        /*0084*/ 	.word	index@(.nv.constant0._Z10wavekernelPfS_S_ii)
        /*0088*/ 	.short	0x0380
        /*008a*/ 	.short	0x0020


	//----- nvinfo : EIATTR_SW_WAR
	.align		4
.L_28:
        /*008c*/ 	.byte	0x04, 0x36
        /*008e*/ 	.short	(.L_30 - .L_29)
.L_29:
        /*0090*/ 	.word	0x00000008
.L_30:


//--------------------- .nv.callgraph             --------------------------
	.section	.nv.callgraph,"",@"SHT_CUDA_CALLGRAPH"
	.align	4
	.sectionentsize	8
	.align		4
        /*0000*/ 	.word	0x00000000
	.align		4
        /*0004*/ 	.word	0xffffffff
	.align		4
        /*0008*/ 	.word	0x00000000
	.align		4
        /*000c*/ 	.word	0xfffffffe
	.align		4
        /*0010*/ 	.word	0x00000000
	.align		4
        /*0014*/ 	.word	0xfffffffd
	.align		4
        /*0018*/ 	.word	0x00000000
	.align		4
        /*001c*/ 	.word	0xfffffffc


//--------------------- .nv.constant3             --------------------------
	.section	.nv.constant3,"a",@progbits
	.align	4
.nv.constant3:
	.type		dxSquaredGPU,@object
	.size		dxSquaredGPU,(dySquaredGPU - dxSquaredGPU)
dxSquaredGPU:
        /*0000*/ 	.byte	0x00, 0x00, 0x61, 0x43
	.type		dySquaredGPU,@object
	.size		dySquaredGPU,(dtSquaredGPU - dySquaredGPU)
dySquaredGPU:
        /*0004*/ 	.byte	0x00, 0x00, 0x61, 0x43
	.type		dtSquaredGPU,@object
	.size		dtSquaredGPU,(.L_2 - dtSquaredGPU)
dtSquaredGPU:
        /*0008*/ 	.byte	0x16, 0xb7, 0x51, 0x38
.L_2:


//--------------------- .text._Z10wavekernelPfS_S_ii --------------------------
	.section	.text._Z10wavekernelPfS_S_ii,"ax",@progbits
	.align	128
        .global         _Z10wavekernelPfS_S_ii
        .type           _Z10wavekernelPfS_S_ii,@function
        .size           _Z10wavekernelPfS_S_ii,(.L_x_16 - _Z10wavekernelPfS_S_ii)
        .other          _Z10wavekernelPfS_S_ii,@"STO_CUDA_ENTRY STV_DEFAULT"
_Z10wavekernelPfS_S_ii:
.text._Z10wavekernelPfS_S_ii:
[----:B------:R-:W-:Y:S01]  /*0000*/  LDC R1, c[0x0][0x37c] ;  /* 0x0000df00ff017b82 */ /* 0x000fe20000000800 */
[----:B------:R-:W0:Y:S07]  /*0010*/  S2R R5, SR_TID.Y ;  /* 0x0000000000057919 */ /* 0x000e2e0000002200 */
[----:B------:R-:W1:Y:S01]  /*0020*/  LDC R0, c[0x0][0x360] ;  /* 0x0000d800ff007b82 */ /* 0x000e620000000800 */
[----:B------:R-:W2:Y:S01]  /*0030*/  LDCU.64 UR4, c[0x0][0x398] ;  /* 0x00007300ff0477ac */ /* 0x000ea20008000a00 */
[----:B------:R-:W1:Y:S06]  /*0040*/  S2R R3, SR_TID.X ;  /* 0x0000000000037919 */ /* 0x000e6c0000002100 */
[----:B------:R-:W0:Y:S08]  /*0050*/  S2UR UR7, SR_CTAID.Y ;  /* 0x00000000000779c3 */ /* 0x000e300000002600 */
[----:B------:R-:W0:Y:S01]  /*0060*/  LDC R2, c[0x0][0x364] ;  /* 0x0000d900ff027b82 */ /* 0x000e220000000800 */
[----:B--2---:R-:W-:-:S07]  /*0070*/  UIADD3 UR4, UPT, UPT, UR4, -0x1, URZ ;  /* 0xffffffff04047890 */ /* 0x004fce000fffe0ff */
[----:B------:R-:W1:Y:S01]  /*0080*/  S2UR UR6, SR_CTAID.X ;  /* 0x00000000000679c3 */ /* 0x000e620000002500 */
[----:B0-----:R-:W-:Y:S02]  /*0090*/  IMAD R2, R2, UR7, R5 ;  /* 0x0000000702027c24 */ /* 0x001fe4000f8e0205 */
[----:B-1----:R-:W-:Y:S01]  /*00a0*/  IMAD R0, R0, UR6, R3 ;  /* 0x0000000600007c24 */ /* 0x002fe2000f8e0203 */
[----:B------:R-:W-:Y:S01]  /*00b0*/  UIADD3 UR6, UPT, UPT, UR5, -0x1, URZ ;  /* 0xffffffff05067890 */ /* 0x000fe2000fffe0ff */
[----:B------:R-:W-:Y:S02]  /*00c0*/  VIADD R3, R2, 0x1 ;  /* 0x0000000102037836 */ /* 0x000fe40000000000 */
[----:B------:R-:W-:-:S03]  /*00d0*/  VIADD R0, R0, 0x1 ;  /* 0x0000000100007836 */ /* 0x000fc60000000000 */
[----:B------:R-:W-:-:S04]  /*00e0*/  ISETP.GE.AND P0, PT, R3, UR4, PT ;  /* 0x0000000403007c0c */ /* 0x000fc8000bf06270 */
[----:B------:R-:W-:-:S13]  /*00f0*/  ISETP.GE.OR P0, PT, R0, UR6, P0 ;  /* 0x0000000600007c0c */ /* 0x000fda0008706670 */
[----:B------:R-:W-:Y:S05]  /*0100*/  @P0 EXIT ;  /* 0x000000000000094d */ /* 0x000fea0003800000 */
[----:B------:R-:W0:Y:S01]  /*0110*/  LDC.64 R4, c[0x0][0x380] ;  /* 0x0000e000ff047b82 */ /* 0x000e220000000a00 */
[----:B------:R-:W1:Y:S01]  /*0120*/  LDCU.64 UR6, c[0x0][0x358] ;  /* 0x00006b00ff0677ac */ /* 0x000e620008000a00 */
[----:B------:R-:W-:-:S06]  /*0130*/  IMAD R2, R3, UR5, R0 ;  /* 0x0000000503027c24 */ /* 0x000fcc000f8e0200 */
[----:B------:R-:W2:Y:S01]  /*0140*/  LDC R13, c[0x3][RZ] ;  /* 0x00c00000ff0d7b82 */ /* 0x000ea20000000800 */
[----:B0-----:R-:W-:-:S05]  /*0150*/  IMAD.WIDE R4, R2, 0x4, R4 ;  /* 0x0000000402047825 */ /* 0x001fca00078e0204 */
[----:B-1----:R-:W3:Y:S04]  /*0160*/  LDG.E R7, desc[UR6][R4.64] ;  /* 0x0000000604077981 */ /* 0x002ee8000c1e1900 */
[----:B------:R-:W4:Y:S04]  /*0170*/  LDG.E R3, desc[UR6][R4.64+0x4] ;  /* 0x0000040604037981 */ /* 0x000f28000c1e1900 */
[----:B------:R-:W5:Y:S01]  /*0180*/  LDG.E R11, desc[UR6][R4.64+-0x4] ;  /* 0xfffffc06040b7981 */ /* 0x000f62000c1e1900 */
[----:B--2---:R-:W0:Y:S01]  /*0190*/  MUFU.RCP R10, R13 ;  /* 0x0000000d000a7308 */ /* 0x004e220000001000 */
[----:B------:R-:W-:Y:S07]  /*01a0*/  BSSY.RECONVERGENT B0, `(.L_x_0) ;  /* 0x0000013000007945 */ /* 0x000fee0003800200 */
[----:B---3--:R-:W1:Y:S02]  /*01b0*/  F2F.F64.F32 R6, R7 ;  /* 0x0000000700067310 */ /* 0x008e640000201800 */
[----:B-1----:R-:W-:-:S06]  /*01c0*/  DADD R8, R6, R6 ;  /* 0x0000000006087229 */ /* 0x002fcc0000000006 */
[----:B------:R-:W1:Y:S02]  /*01d0*/  F2I.F64.TRUNC R6, R8 ;  /* 0x0000000800067311 */ /* 0x000e64000030d100 */
[----:B-1----:R-:W-:-:S05]  /*01e0*/  I2FP.F32.S32 R6, R6 ;  /* 0x0000000600067245 */ /* 0x002fca0000201400 */
[----:B----4-:R-:W-:Y:S01]  /*01f0*/  FADD R0, R3, -R6 ;  /* 0x8000000603007221 */ /* 0x010fe20000000000 */
[----:B0-----:R-:W-:-:S03]  /*0200*/  FFMA R3, R10, -R13, 1 ;  /* 0x3f8000000a037423 */ /* 0x001fc6000000080d */
[----:B-----5:R-:W-:Y:S01]  /*0210*/  FADD R0, R0, R11 ;  /* 0x0000000b00007221 */ /* 0x020fe20000000000 */
[----:B------:R-:W-:-:S03]  /*0220*/  FFMA R3, R10, R3, R10 ;  /* 0x000000030a037223 */ /* 0x000fc6000000000a */
[----:B------:R-:W0:Y:S01]  /*0230*/  FCHK P0, R0, R13 ;  /* 0x0000000d00007302 */ /* 0x000e220000000000 */
[----:B------:R-:W-:-:S04]  /*0240*/  FFMA R7, R0, R3, RZ ;  /* 0x0000000300077223 */ /* 0x000fc800000000ff */
[----:B------:R-:W-:-:S04]  /*0250*/  FFMA R10, R7, -R13, R0 ;  /* 0x8000000d070a7223 */ /* 0x000fc80000000000 */
[----:B------:R-:W-:Y:S01]  /*0260*/  FFMA R7, R3, R10, R7 ;  /* 0x0000000a03077223 */ /* 0x000fe20000000007 */
[----:B0-----:R-:W-:Y:S06]  /*0270*/  @!P0 BRA `(.L_x_1) ;  /* 0x0000000000148947 */ /* 0x001fec0003800000 */
[----:B------:R-:W0:Y:S01]  /*0280*/  LDCU UR4, c[0x3][URZ] ;  /* 0x00c00000ff0477ac */ /* 0x000e220008000800 */
[----:B------:R-:W-:Y:S01]  /*0290*/  MOV R8, 0x2c0 ;  /* 0x000002c000087802 */ /* 0x000fe20000000f00 */
[----:B0-----:R-:W-:-:S07]  /*02a0*/  IMAD.U32 R3, RZ, RZ, UR4 ;  /* 0x00000004ff037e24 */ /* 0x001fce000f8e00ff */
[----:B------:R-:W-:Y:S05]  /*02b0*/  CALL.REL.NOINC `($__internal_0_$__cuda_sm3x_div_rn_noftz_f32_slowpath) ;  /* 0x0000000000a07944 */ /* 0x000fea0003c00000 */
[----:B------:R-:W-:-:S07]  /*02c0*/  MOV R7, R0 ;  /* 0x0000000000077202 */ /* 0x000fce0000000f00 */
.L_x_1:
[----:B------:R-:W-:Y:S05]  /*02d0*/  BSYNC.RECONVERGENT B0 ;  /* 0x0000000000007941 */ /* 0x000fea0003800200 */
.L_x_0:
[----:B------:R-:W0:Y:S08]  /*02e0*/  LDC R11, c[0x0][0x39c] ;  /* 0x0000e700ff0b7b82 */ /* 0x000e300000000800 */
[----:B------:R-:W1:Y:S08]  /*02f0*/  LDC.64 R8, c[0x0][0x380] ;  /* 0x0000e000ff087b82 */ /* 0x000e700000000a00 */
[----:B------:R-:W2:Y:S01]  /*0300*/  LDC R13, c[0x3][0x4] ;  /* 0x00c00100ff0d7b82 */ /* 0x000ea20000000800 */
[----:B0-----:R-:W-:-:S02]  /*0310*/  IMAD.IADD R3, R2, 0x1, -R11 ;  /* 0x0000000102037824 */ /* 0x001fc400078e0a0b */
[----:B------:R-:W-:-:S04]  /*0320*/  IMAD.WIDE R4, R11, 0x4, R4 ;  /* 0x000000040b047825 */ /* 0x000fc800078e0204 */
[----:B-1----:R-:W-:Y:S02]  /*0330*/  IMAD.WIDE R8, R3, 0x4, R8 ;  /* 0x0000000403087825 */ /* 0x002fe400078e0208 */
[----:B------:R-:W3:Y:S04]  /*0340*/  LDG.E R5, desc[UR6][R4.64] ;  /* 0x0000000604057981 */ /* 0x000ee8000c1e1900 */
[----:B------:R-:W4:Y:S01]  /*0350*/  LDG.E R9, desc[UR6][R8.64] ;  /* 0x0000000608097981 */ /* 0x000f22000c1e1900 */
[----:B------:R-:W-:Y:S01]  /*0360*/  BSSY.RECONVERGENT B0, `(.L_x_2) ;  /* 0x0000010000007945 */ /* 0x000fe20003800200 */
[----:B--2---:R-:W0:Y:S02]  /*0370*/  MUFU.RCP R3, R13 ;  /* 0x0000000d00037308 */ /* 0x004e240000001000 */
[----:B0-----:R-:W-:-:S04]  /*0380*/  FFMA R10, R3, -R13, 1 ;  /* 0x3f800000030a7423 */ /* 0x001fc8000000080d */
[----:B------:R-:W-:Y:S01]  /*0390*/  FFMA R3, R3, R10, R3 ;  /* 0x0000000a03037223 */ /* 0x000fe20000000003 */
[----:B---3--:R-:W-:-:S04]  /*03a0*/  FADD R0, -R6, R5 ;  /* 0x0000000506007221 */ /* 0x008fc80000000100 */
[----:B----4-:R-:W-:-:S04]  /*03b0*/  FADD R0, R0, R9 ;  /* 0x0000000900007221 */ /* 0x010fc80000000000 */
        /* <DEDUP_REMOVED lines=10> */
.L_x_3:
[----:B------:R-:W-:Y:S05]  /*0460*/  BSYNC.RECONVERGENT B0 ;  /* 0x0000000000007941 */ /* 0x000fea0003800200 */
.L_x_2:
[----:B------:R-:W0:Y:S01]  /*0470*/  LDC.64 R4, c[0x0][0x390] ;  /* 0x0000e400ff047b82 */ /* 0x000e220000000a00 */
[----:B------:R-:W1:Y:S07]  /*0480*/  LDCU UR4, c[0x3][0x8] ;  /* 0x00c00100ff0477ac */ /* 0x000e6e0008000800 */
[----:B------:R-:W2:Y:S01]  /*0490*/  LDC.64 R8, c[0x0][0x388] ;  /* 0x0000e200ff087b82 */ /* 0x000ea20000000a00 */
[----:B0-----:R-:W-:-:S04]  /*04a0*/  IMAD.WIDE R4, R2, 0x4, R4 ;  /* 0x0000000402047825 */ /* 0x001fc800078e0204 */
[----:B--2---:R-:W-:Y:S02]  /*04b0*/  IMAD.WIDE R2, R2, 0x4, R8 ;  /* 0x0000000402027825 */ /* 0x004fe400078e0208 */
[----:B------:R-:W2:Y:S04]  /*04c0*/  LDG.E R9, desc[UR6][R4.64] ;  /* 0x0000000604097981 */ /* 0x000ea8000c1e1900 */
[----:B------:R-:W1:Y:S01]  /*04d0*/  LDG.E R2, desc[UR6][R2.64] ;  /* 0x0000000602027981 */ /* 0x000e62000c1e1900 */
[----:B------:R-:W-:Y:S01]  /*04e0*/  FADD R7, R10, R7 ;  /* 0x000000070a077221 */ /* 0x000fe20000000000 */
[----:B--2---:R-:W-:Y:S01]  /*04f0*/  FADD R6, R6, -R9 ;  /* 0x8000000906067221 */ /* 0x004fe20000000000 */
[----:B-1----:R-:W-:-:S04]  /*0500*/  FMUL R0, R2, UR4 ;  /* 0x0000000402007c20 */ /* 0x002fc80008400000 */
[----:B------:R-:W-:-:S05]  /*0510*/  FFMA R7, R7, R0, R6 ;  /* 0x0000000007077223 */ /* 0x000fca0000000006 */
[----:B------:R-:W-:Y:S01]  /*0520*/  STG.E desc[UR6][R4.64], R7 ;  /* 0x0000000704007986 */ /* 0x000fe2000c101906 */
[----:B------:R-:W-:Y:S05]  /*0530*/  EXIT ;  /* 0x000000000000794d */ /* 0x000fea0003800000 */
        .weak           $__internal_0_$__cuda_sm3x_div_rn_noftz_f32_slowpath
        .type           $__internal_0_$__cuda_sm3x_div_rn_noftz_f32_slowpath,@function
        .size           $__internal_0_$__cuda_sm3x_div_rn_noftz_f32_slowpath,(.L_x_16 - $__internal_0_$__cuda_sm3x_div_rn_noftz_f32_slowpath)
$__internal_0_$__cuda_sm3x_div_rn_noftz_f32_slowpath:
[----:B------:R-:W-:Y:S01]  /*0540*/  SHF.R.U32.HI R10, RZ, 0x17, R3 ;  /* 0x00000017ff0a7819 */ /* 0x000fe20000011603 */
[----:B------:R-:W-:Y:S01]  /*0550*/  BSSY.RECONVERGENT B1, `(.L_x_4) ;  /* 0x0000062000017945 */ /* 0x000fe20003800200 */
[----:B------:R-:W-:Y:S02]  /*0560*/  SHF.R.U32.HI R9, RZ, 0x17, R0 ;  /* 0x00000017ff097819 */ /* 0x000fe40000011600 */
[----:B------:R-:W-:Y:S02]  /*0570*/  LOP3.LUT R14, R10, 0xff, RZ, 0xc0, !PT ;  /* 0x000000ff0a0e7812 */ /* 0x000fe400078ec0ff */
[----:B------:R-:W-:-:S03]  /*0580*/  LOP3.LUT R12, R9, 0xff, RZ, 0xc0, !PT ;  /* 0x000000ff090c7812 */ /* 0x000fc600078ec0ff */
[----:B------:R-:W-:Y:S02]  /*0590*/  VIADD R11, R14, 0xffffffff ;  /* 0xffffffff0e0b7836 */ /* 0x000fe40000000000 */
[----:B------:R-:W-:-:S03]  /*05a0*/  VIADD R10, R12, 0xffffffff ;  /* 0xffffffff0c0a7836 */ /* 0x000fc60000000000 */
[----:B------:R-:W-:-:S04]  /*05b0*/  ISETP.GT.U32.AND P0, PT, R11, 0xfd, PT ;  /* 0x000000fd0b00780c */ /* 0x000fc80003f04070 */
[----:B------:R-:W-:-:S13]  /*05c0*/  ISETP.GT.U32.OR P0, PT, R10, 0xfd, P0 ;  /* 0x000000fd0a00780c */ /* 0x000fda0000704470 */
[----:B------:R-:W-:Y:S01]  /*05d0*/  @!P0 MOV R9, RZ ;  /* 0x000000ff00098202 */ /* 0x000fe20000000f00 */
[----:B------:R-:W-:Y:S06]  /*05e0*/  @!P0 BRA `(.L_x_5) ;  /* 0x00000000005c8947 */ /* 0x000fec0003800000 */
[----:B------:R-:W-:Y:S02]  /*05f0*/  FSETP.GTU.FTZ.AND P0, PT, |R0|, +INF , PT ;  /* 0x7f8000000000780b */ /* 0x000fe40003f1c200 */
[----:B------:R-:W-:-:S04]  /*0600*/  FSETP.GTU.FTZ.AND P1, PT, |R3|, +INF , PT ;  /* 0x7f8000000300780b */ /* 0x000fc80003f3c200 */
[----:B------:R-:W-:-:S13]  /*0610*/  PLOP3.LUT P0, PT, P0, P1, PT, 0xf8, 0x8f ;  /* 0x00000000008f781c */ /* 0x000fda0000703f70 */
[----:B------:R-:W-:Y:S05]  /*0620*/  @P0 BRA `(.L_x_6) ;  /* 0x00000004004c0947 */ /* 0x000fea0003800000 */
[----:B------:R-:W-:-:S13]  /*0630*/  LOP3.LUT P0, RZ, R3, 0x7fffffff, R0, 0xc8, !PT ;  /* 0x7fffffff03ff7812 */ /* 0x000fda000780c800 */
[----:B------:R-:W-:Y:S05]  /*0640*/  @!P0 BRA `(.L_x_7) ;  /* 0x00000004003c8947 */ /* 0x000fea0003800000 */
[C---:B------:R-:W-:Y:S02]  /*0650*/  FSETP.NEU.FTZ.AND P2, PT, |R0|.reuse, +INF , PT ;  /* 0x7f8000000000780b */ /* 0x040fe40003f5d200 */
[----:B------:R-:W-:Y:S02]  /*0660*/  FSETP.NEU.FTZ.AND P1, PT, |R3|, +INF , PT ;  /* 0x7f8000000300780b */ /* 0x000fe40003f3d200 */
[----:B------:R-:W-:-:S11]  /*0670*/  FSETP.NEU.FTZ.AND P0, PT, |R0|, +INF , PT ;  /* 0x7f8000000000780b */ /* 0x000fd60003f1d200 */
[----:B------:R-:W-:Y:S05]  /*0680*/  @!P1 BRA !P2, `(.L_x_7) ;  /* 0x00000004002c9947 */ /* 0x000fea0005000000 */
[----:B------:R-:W-:-:S04]  /*0690*/  LOP3.LUT P2, RZ, R0, 0x7fffffff, RZ, 0xc0, !PT ;  /* 0x7fffffff00ff7812 */ /* 0x000fc8000784c0ff */
[----:B------:R-:W-:-:S13]  /*06a0*/  PLOP3.LUT P1, PT, P1, P2, PT, 0x2f, 0xf2 ;  /* 0x0000000000f2781c */ /* 0x000fda0000f24577 */
[----:B------:R-:W-:Y:S05]  /*06b0*/  @P1 BRA `(.L_x_8) ;  /* 0x0000000400181947 */ /* 0x000fea0003800000 */
[----:B------:R-:W-:-:S04]  /*06c0*/  LOP3.LUT P1, RZ, R3, 0x7fffffff, RZ, 0xc0, !PT ;  /* 0x7fffffff03ff7812 */ /* 0x000fc8000782c0ff */
[----:B------:R-:W-:-:S13]  /*06d0*/  PLOP3.LUT P0, PT, P0, P1, PT, 0x2f, 0xf2 ;  /* 0x0000000000f2781c */ /* 0x000fda0000702577 */
[----:B------:R-:W-:Y:S05]  /*06e0*/  @P0 BRA `(.L_x_9) ;  /* 0x0000000400000947 */ /* 0x000fea0003800000 */
[----:B------:R-:W-:Y:S02]  /*06f0*/  ISETP.GE.AND P0, PT, R10, RZ, PT ;  /* 0x000000ff0a00720c */ /* 0x000fe40003f06270 */
[----:B------:R-:W-:-:S11]  /*0700*/  ISETP.GE.AND P1, PT, R11, RZ, PT ;  /* 0x000000ff0b00720c */ /* 0x000fd60003f26270 */
[----:B------:R-:W-:Y:S02]  /*0710*/  @P0 IMAD.MOV.U32 R9, RZ, RZ, RZ ;  /* 0x000000ffff090224 */ /* 0x000fe400078e00ff */
[----:B------:R-:W-:Y:S01]  /*0720*/  @!P0 FFMA R0, R0, 1.84467440737095516160e+19, RZ ;  /* 0x5f80000000008823 */ /* 0x000fe200000000ff */
[----:B------:R-:W-:Y:S02]  /*0730*/  @!P0 IMAD.MOV.U32 R9, RZ, RZ, -0x40 ;  /* 0xffffffc0ff098424 */ /* 0x000fe400078e00ff */
[----:B------:R-:W-:-:S03]  /*0740*/  @!P1 FFMA R3, R3, 1.84467440737095516160e+19, RZ ;  /* 0x5f80000003039823 */ /* 0x000fc600000000ff */
[----:B------:R-:W-:-:S07]  /*0750*/  @!P1 IADD3 R9, PT, PT, R9, 0x40, RZ ;  /* 0x0000004009099810 */ /* 0x000fce0007ffe0ff */
.L_x_5:
[----:B------:R-:W-:Y:S01]  /*0760*/  LEA R10, R14, 0xc0800000, 0x17 ;  /* 0xc08000000e0a7811 */ /* 0x000fe200078eb8ff */
[----:B------:R-:W-:Y:S04]  /*0770*/  BSSY.RECONVERGENT B2, `(.L_x_10) ;  /* 0x0000036000027945 */ /* 0x000fe80003800200 */
[----:B------:R-:W-:Y:S02]  /*0780*/  IMAD.IADD R10, R3, 0x1, -R10 ;  /* 0x00000001030a7824 */ /* 0x000fe400078e0a0a */
[----:B------:R-:W-:Y:S02]  /*0790*/  VIADD R3, R12, 0xffffff81 ;  /* 0xffffff810c037836 */ /* 0x000fe40000000000 */
[----:B------:R0:W1:Y:S01]  /*07a0*/  MUFU.RCP R11, R10 ;  /* 0x0000000a000b7308 */ /* 0x0000620000001000 */
[----:B------:R-:W-:Y:S01]  /*07b0*/  FADD.FTZ R13, -R10, -RZ ;  /* 0x800000ff0a0d7221 */ /* 0x000fe20000010100 */
[C---:B------:R-:W-:Y:S01]  /*07c0*/  IMAD R0, R3.reuse, -0x800000, R0 ;  /* 0xff80000003007824 */ /* 0x040fe200078e0200 */
[----:B0-----:R-:W-:-:S04]  /*07d0*/  IADD3 R10, PT, PT, R3, 0x7f, -R14 ;  /* 0x0000007f030a7810 */ /* 0x001fc80007ffe80e */
[----:B------:R-:W-:Y:S01]  /*07e0*/  IADD3 R10, PT, PT, R10, R9, RZ ;  /* 0x000000090a0a7210 */ /* 0x000fe20007ffe0ff */
[----:B-1----:R-:W-:-:S04]  /*07f0*/  FFMA R12, R11, R13, 1 ;  /* 0x3f8000000b0c7423 */ /* 0x002fc8000000000d */
[----:B------:R-:W-:-:S04]  /*0800*/  FFMA R16, R11, R12, R11 ;  /* 0x0000000c0b107223 */ /* 0x000fc8000000000b */
[----:B------:R-:W-:-:S04]  /*0810*/  FFMA R11, R0, R16, RZ ;  /* 0x00000010000b7223 */ /* 0x000fc800000000ff */
[----:B------:R-:W-:-:S04]  /*0820*/  FFMA R12, R13, R11, R0 ;  /* 0x0000000b0d0c7223 */ /* 0x000fc80000000000 */
[----:B------:R-:W-:-:S04]  /*0830*/  FFMA R11, R16, R12, R11 ;  /* 0x0000000c100b7223 */ /* 0x000fc8000000000b */
[----:B------:R-:W-:-:S04]  /*0840*/  FFMA R12, R13, R11, R0 ;  /* 0x0000000b0d0c7223 */ /* 0x000fc80000000000 */
[----:B------:R-:W-:-:S05]  /*0850*/  FFMA R0, R16, R12, R11 ;  /* 0x0000000c10007223 */ /* 0x000fca000000000b */
[----:B------:R-:W-:-:S04]  /*0860*/  SHF.R.U32.HI R3, RZ, 0x17, R0 ;  /* 0x00000017ff037819 */ /* 0x000fc80000011600 */
[----:B------:R-:W-:-:S05]  /*0870*/  LOP3.LUT R3, R3, 0xff, RZ, 0xc0, !PT ;  /* 0x000000ff03037812 */ /* 0x000fca00078ec0ff */
[----:B------:R-:W-:-:S04]  /*0880*/  IMAD.IADD R13, R3, 0x1, R10 ;  /* 0x00000001030d7824 */ /* 0x000fc800078e020a */
[----:B------:R-:W-:-:S05]  /*0890*/  VIADD R3, R13, 0xffffffff ;  /* 0xffffffff0d037836 */ /* 0x000fca0000000000 */
[----:B------:R-:W-:-:S13]  /*08a0*/  ISETP.GE.U32.AND P0, PT, R3, 0xfe, PT ;  /* 0x000000fe0300780c */ /* 0x000fda0003f06070 */
[----:B------:R-:W-:Y:S05]  /*08b0*/  @!P0 BRA `(.L_x_11) ;  /* 0x0000000000808947 */ /* 0x000fea0003800000 */
[----:B------:R-:W-:-:S13]  /*08c0*/  ISETP.GT.AND P0, PT, R13, 0xfe, PT ;  /* 0x000000fe0d00780c */ /* 0x000fda0003f04270 */
[----:B------:R-:W-:Y:S05]  /*08d0*/  @P0 BRA `(.L_x_12) ;  /* 0x00000000006c0947 */ /* 0x000fea0003800000 */
[----:B------:R-:W-:-:S13]  /*08e0*/  ISETP.GE.AND P0, PT, R13, 0x1, PT ;  /* 0x000000010d00780c */ /* 0x000fda0003f06270 */
[----:B------:R-:W-:Y:S05]  /*08f0*/  @P0 BRA `(.L_x_13) ;  /* 0x0000000000740947 */ /* 0x000fea0003800000 */
[----:B------:R-:W-:Y:S02]  /*0900*/  ISETP.GE.AND P0, PT, R13, -0x18, PT ;  /* 0xffffffe80d00780c */ /* 0x000fe40003f06270 */
[----:B------:R-:W-:-:S11]  /*0910*/  LOP3.LUT R0, R0, 0x80000000, RZ, 0xc0, !PT ;  /* 0x8000000000007812 */ /* 0x000fd600078ec0ff */
[----:B------:R-:W-:Y:S05]  /*0920*/  @!P0 BRA `(.L_x_13) ;  /* 0x0000000000688947 */ /* 0x000fea0003800000 */
[CCC-:B------:R-:W-:Y:S01]  /*0930*/  FFMA.RZ R3, R16.reuse, R12.reuse, R11.reuse ;  /* 0x0000000c10037223 */ /* 0x1c0fe2000000c00b */
[CCC-:B------:R-:W-:Y:S01]  /*0940*/  FFMA.RM R10, R16.reuse, R12.reuse, R11.reuse ;  /* 0x0000000c100a7223 */ /* 0x1c0fe2000000400b */
[C---:B------:R-:W-:Y:S02]  /*0950*/  ISETP.NE.AND P2, PT, R13.reuse, RZ, PT ;  /* 0x000000ff0d00720c */ /* 0x040fe40003f45270 */
[----:B------:R-:W-:Y:S02]  /*0960*/  ISETP.NE.AND P1, PT, R13, RZ, PT ;  /* 0x000000ff0d00720c */ /* 0x000fe40003f25270 */
[----:B------:R-:W-:Y:S01]  /*0970*/  LOP3.LUT R9, R3, 0x7fffff, RZ, 0xc0, !PT ;  /* 0x007fffff03097812 */ /* 0x000fe200078ec0ff */
[----:B------:R-:W-:Y:S01]  /*0980*/  FFMA.RP R3, R16, R12, R11 ;  /* 0x0000000c10037223 */ /* 0x000fe2000000800b */
[----:B------:R-:W-:Y:S01]  /*0990*/  IADD3 R12, PT, PT, R13, 0x20, RZ ;  /* 0x000000200d0c7810 */ /* 0x000fe20007ffe0ff */
[----:B------:R-:W-:Y:S01]  /*09a0*/  IMAD.MOV R11, RZ, RZ, -R13 ;  /* 0x000000ffff0b7224 */ /* 0x000fe200078e0a0d */
[----:B------:R-:W-:-:S02]  /*09b0*/  LOP3.LUT R9, R9, 0x800000, RZ, 0xfc, !PT ;  /* 0x0080000009097812 */ /* 0x000fc400078efcff */
[----:B------:R-:W-:Y:S02]  /*09c0*/  FSETP.NEU.FTZ.AND P0, PT, R3, R10, PT ;  /* 0x0000000a0300720b */ /* 0x000fe40003f1d000 */
[----:B------:R-:W-:Y:S02]  /*09d0*/  SHF.L.U32 R12, R9, R12, RZ ;  /* 0x0000000c090c7219 */ /* 0x000fe400000006ff */
[----:B------:R-:W-:Y:S02]  /*09e0*/  SEL R10, R11, RZ, P2 ;  /* 0x000000ff0b0a7207 */ /* 0x000fe40001000000 */
[----:B------:R-:W-:Y:S02]  /*09f0*/  ISETP.NE.AND P1, PT, R12, RZ, P1 ;  /* 0x000000ff0c00720c */ /* 0x000fe40000f25270 */
[----:B------:R-:W-:Y:S02]  /*0a00*/  SHF.R.U32.HI R10, RZ, R10, R9 ;  /* 0x0000000aff0a7219 */ /* 0x000fe40000011609 */
[----:B------:R-:W-:-:S02]  /*0a10*/  PLOP3.LUT P0, PT, P0, P1, PT, 0xf8, 0x8f ;  /* 0x00000000008f781c */ /* 0x000fc40000703f70 */
[----:B------:R-:W-:Y:S02]  /*0a20*/  SHF.R.U32.HI R12, RZ, 0x1, R10 ;  /* 0x00000001ff0c7819 */ /* 0x000fe4000001160a */
[----:B------:R-:W-:-:S04]  /*0a30*/  SEL R3, RZ, 0x1, !P0 ;  /* 0x00000001ff037807 */ /* 0x000fc80004000000 */
[----:B------:R-:W-:-:S04]  /*0a40*/  LOP3.LUT R3, R3, 0x1, R12, 0xf8, !PT ;  /* 0x0000000103037812 */ /* 0x000fc800078ef80c */
[----:B------:R-:W-:-:S05]  /*0a50*/  LOP3.LUT R3, R3, R10, RZ, 0xc0, !PT ;  /* 0x0000000a03037212 */ /* 0x000fca00078ec0ff */
[----:B------:R-:W-:-:S05]  /*0a60*/  IMAD.IADD R3, R12, 0x1, R3 ;  /* 0x000000010c037824 */ /* 0x000fca00078e0203 */
[----:B------:R-:W-:Y:S01]  /*0a70*/  LOP3.LUT R0, R3, R0, RZ, 0xfc, !PT ;  /* 0x0000000003007212 */ /* 0x000fe200078efcff */
[----:B------:R-:W-:Y:S06]  /*0a80*/  BRA `(.L_x_13) ;  /* 0x0000000000107947 */ /* 0x000fec0003800000 */
.L_x_12:
[----:B------:R-:W-:-:S04]  /*0a90*/  LOP3.LUT R0, R0, 0x80000000, RZ, 0xc0, !PT ;  /* 0x8000000000007812 */ /* 0x000fc800078ec0ff */
[----:B------:R-:W-:Y:S01]  /*0aa0*/  LOP3.LUT R0, R0, 0x7f800000, RZ, 0xfc, !PT ;  /* 0x7f80000000007812 */ /* 0x000fe200078efcff */
[----:B------:R-:W-:Y:S06]  /*0ab0*/  BRA `(.L_x_13) ;  /* 0x0000000000047947 */ /* 0x000fec0003800000 */
.L_x_11:
[----:B------:R-:W-:-:S07]  /*0ac0*/  LEA R0, R10, R0, 0x17 ;  /* 0x000000000a007211 */ /* 0x000fce00078eb8ff */
.L_x_13:
[----:B------:R-:W-:Y:S05]  /*0ad0*/  BSYNC.RECONVERGENT B2 ;  /* 0x0000000000027941 */ /* 0x000fea0003800200 */
.L_x_10:
[----:B------:R-:W-:Y:S05]  /*0ae0*/  BRA `(.L_x_14) ;  /* 0x0000000000207947 */ /* 0x000fea0003800000 */
.L_x_9:
[----:B------:R-:W-:-:S04]  /*0af0*/  LOP3.LUT R0, R3, 0x80000000, R0, 0x48, !PT ;  /* 0x8000000003007812 */ /* 0x000fc800078e4800 */
[----:B------:R-:W-:Y:S01]  /*0b00*/  LOP3.LUT R0, R0, 0x7f800000, RZ, 0xfc, !PT ;  /* 0x7f80000000007812 */ /* 0x000fe200078efcff */
[----:B------:R-:W-:Y:S06]  /*0b10*/  BRA `(.L_x_14) ;  /* 0x0000000000147947 */ /* 0x000fec0003800000 */
.L_x_8:
[----:B------:R-:W-:Y:S01]  /*0b20*/  LOP3.LUT R0, R3, 0x80000000, R0, 0x48, !PT ;  /* 0x8000000003007812 */ /* 0x000fe200078e4800 */
[----:B------:R-:W-:Y:S06]  /*0b30*/  BRA `(.L_x_14) ;  /* 0x00000000000c7947 */ /* 0x000fec0003800000 */
.L_x_7:
[----:B------:R-:W0:Y:S01]  /*0b40*/  MUFU.RSQ R0, -QNAN ;  /* 0xffc0000000007908 */ /* 0x000e220000001400 */
[----:B------:R-:W-:Y:S05]  /*0b50*/  BRA `(.L_x_14) ;  /* 0x0000000000047947 */ /* 0x000fea0003800000 */
.L_x_6:
[----:B------:R-:W-:-:S07]  /*0b60*/  FADD.FTZ R0, R0, R3 ;  /* 0x0000000300007221 */ /* 0x000fce0000010000 */
.L_x_14:
[----:B------:R-:W-:Y:S05]  /*0b70*/  BSYNC.RECONVERGENT B1 ;  /* 0x0000000000017941 */ /* 0x000fea0003800200 */
.L_x_4:
[----:B------:R-:W-:-:S04]  /*0b80*/  IMAD.MOV.U32 R9, RZ, RZ, 0x0 ;  /* 0x00000000ff097424 */ /* 0x000fc800078e00ff */
[----:B0-----:R-:W-:Y:S05]  /*0b90*/  RET.REL.NODEC R8 `(_Z10wavekernelPfS_S_ii) ;  /* 0xfffffff408187950 */ /* 0x001fea0003c3ffff */
.L_x_15:
[----:B------:R-:W-:-:S00]  /*0ba0*/  BRA `(.L_x_15) ;  /* 0xfffffffc00fc7947 */ /* 0x000fc0000383ffff */
[----:B------:R-:W-:-:S00]  /*0bb0*/  NOP ;  /* 0x0000000000007918 */ /* 0x000fc00000000000 */
        /* <DEDUP_REMOVED lines=12> */
.L_x_16:


//--------------------- .nv.shared.reserved.0     --------------------------
	.section	.nv.shared.reserved.0,"aw",@nobits
	.weak		__nv_reservedSMEM_offset_0_alias
	.size		__nv_reservedSMEM_offset_0_alias, 0, 64
	.other		__nv_reservedSMEM_offset_0_alias,@"STO_CUDA_RESERVED_SHARED STV_DEFAULT"
__nv_reservedSMEM_offset_0_alias:
	.zero		0
	.zero		64


//--------------------- .nv.constant0._Z10wavekernelPfS_S_ii --------------------------
	.section	.nv.constant0._Z10wavekernelPfS_S_ii,"a",@progbits
	.sectionflags	@""
	.align	4
.nv.constant0._Z10wavekernelPfS_S_ii:
	.zero		928


//--------------------- SYMBOLS --------------------------

	.type		.nv.reservedSmem.offset0,@object
	.size		.nv.reservedSmem.offset0,0x4
